	.headerflags	@"EF_CUDA_TEXMODE_UNIFIED EF_CUDA_64BIT_ADDRESS EF_CUDA_SM89 EF_CUDA_VIRTUAL_SM(EF_CUDA_SM89)"
	.elftype	@"ET_EXEC"


//--------------------- .nv.info                  --------------------------
	.section	.nv.info,"",@"SHT_CUDA_INFO"
	.align	4


	//----- nvinfo : EIATTR_REGCOUNT
	.align		4
        /*0000*/ 	.byte	0x04, 0x2f
        /*0002*/ 	.short	(.L_1 - .L_0)
	.align		4
.L_0:
        /*0004*/ 	.word	index@(triton_poi_fused_neg_12)
        /*0008*/ 	.word	0x0000000a


	//----- nvinfo : EIATTR_FRAME_SIZE
	.align		4
.L_1:
        /*000c*/ 	.byte	0x04, 0x11
        /*000e*/ 	.short	(.L_3 - .L_2)
	.align		4
.L_2:
        /*0010*/ 	.word	index@(triton_poi_fused_neg_12)
        /*0014*/ 	.word	0x00000000


	//----- nvinfo : EIATTR_MIN_STACK_SIZE
	.align		4
.L_3:
        /*0018*/ 	.byte	0x04, 0x12
        /*001a*/ 	.short	(.L_5 - .L_4)
	.align		4
.L_4:
        /*001c*/ 	.word	index@(triton_poi_fused_neg_12)
        /*0020*/ 	.word	0x00000000
.L_5:


//--------------------- .nv.info.triton_poi_fused_neg_12 --------------------------
	.section	.nv.info.triton_poi_fused_neg_12,"",@"SHT_CUDA_INFO"
	.sectionflags	@""
	.align	4


	//----- nvinfo : EIATTR_CUDA_API_VERSION
	.align		4
        /*0000*/ 	.byte	0x04, 0x37
        /*0002*/ 	.short	(.L_7 - .L_6)
.L_6:
        /*0004*/ 	.word	0x00000080


	//----- nvinfo : EIATTR_PARAM_CBANK
	.align		4
.L_7:
        /*0008*/ 	.byte	0x04, 0x0a
        /*000a*/ 	.short	(.L_9 - .L_8)
	.align		4
.L_8:
        /*000c*/ 	.word	index@(.nv.constant0.triton_poi_fused_neg_12)
        /*0010*/ 	.short	0x0160
        /*0012*/ 	.short	0x0020


	//----- nvinfo : EIATTR_CBANK_PARAM_SIZE
	.align		4
.L_9:
        /*0014*/ 	.byte	0x03, 0x19
        /*0016*/ 	.short	0x0020


	//----- nvinfo : EIATTR_KPARAM_INFO
	.align		4
        /*0018*/ 	.byte	0x04, 0x17
        /*001a*/ 	.short	(.L_11 - .L_10)
.L_10:
        /*001c*/ 	.word	0x00000000
        /*0020*/ 	.short	0x0003
        /*0022*/ 	.short	0x0018
        /*0024*/ 	.byte	0x00, 0xf4, 0x21, 0x00


	//----- nvinfo : EIATTR_KPARAM_INFO
	.align		4
.L_11:
        /*0028*/ 	.byte	0x04, 0x17
        /*002a*/ 	.short	(.L_13 - .L_12)
.L_12:
        /*002c*/ 	.word	0x00000000
        /*0030*/ 	.short	0x0002
        /*0032*/ 	.short	0x0010
        /*0034*/ 	.byte	0x00, 0xf0, 0x11, 0x00


	//----- nvinfo : EIATTR_KPARAM_INFO
	.align		4
.L_13:
        /*0038*/ 	.byte	0x04, 0x17
        /*003a*/ 	.short	(.L_15 - .L_14)
.L_14:
        /*003c*/ 	.word	0x00000000
        /*0040*/ 	.short	0x0001
        /*0042*/ 	.short	0x0008
        /*0044*/ 	.byte	0x00, 0xf4, 0x21, 0x00


	//----- nvinfo : EIATTR_KPARAM_INFO
	.align		4
.L_15:
        /*0048*/ 	.byte	0x04, 0x17
        /*004a*/ 	.short	(.L_17 - .L_16)
.L_16:
        /*004c*/ 	.word	0x00000000
        /*0050*/ 	.short	0x0000
        /*0052*/ 	.short	0x0000
        /*0054*/ 	.byte	0x00, 0xf4, 0x21, 0x00


	//----- nvinfo : EIATTR_MAXREG_COUNT
	.align		4
.L_17:
        /*0058*/ 	.byte	0x03, 0x1b
        /*005a*/ 	.short	0x00ff


	//----- nvinfo : EIATTR_EXIT_INSTR_OFFSETS
	.align		4
        /*005c*/ 	.byte	0x04, 0x1c
        /*005e*/ 	.short	(.L_19 - .L_18)


	//   ....[0]....
.L_18:
        /*0060*/ 	.word	0x000000c0


	//----- nvinfo : EIATTR_REQNTID
	.align		4
.L_19:
        /*0064*/ 	.byte	0x04, 0x10
        /*0066*/ 	.short	(.L_21 - .L_20)
.L_20:
        /*0068*/ 	.word	0x00000080
        /*006c*/ 	.word	0x00000001
        /*0070*/ 	.word	0x00000001
.L_21:


//--------------------- .nv.callgraph             --------------------------
	.section	.nv.callgraph,"",@"SHT_CUDA_CALLGRAPH"
	.align	4
	.sectionentsize	8
	.align		4
        /*0000*/ 	.word	0x00000000
	.align		4
        /*0004*/ 	.word	0xffffffff
	.align		4
        /*0008*/ 	.word	0x00000000
	.align		4
        /*000c*/ 	.word	0xfffffffe
	.align		4
        /*0010*/ 	.word	0x00000000
	.align		4
        /*0014*/ 	.word	0xfffffffd
	.align		4
        /*0018*/ 	.word	0x00000000
	.align		4
        /*001c*/ 	.word	0xfffffffc


//--------------------- .nv.rel.action            --------------------------
	.section	.nv.rel.action,"",@"SHT_CUDA_RELOCINFO"
	.align	8
	.sectionentsize	8
        /*0000*/ 	.byte	0x73, 0x00, 0x00, 0x00, 0x00, 0x00, 0x00, 0x00, 0x00, 0x00, 0x00, 0x11, 0x25, 0x00, 0x05, 0x36


//--------------------- .nv.constant0.triton_poi_fused_neg_12 --------------------------
	.section	.nv.constant0.triton_poi_fused_neg_12,"a",@progbits
	.sectionflags	@""
	.align	4
.nv.constant0.triton_poi_fused_neg_12:
	.zero		384


//--------------------- .text.triton_poi_fused_neg_12 --------------------------
	.section	.text.triton_poi_fused_neg_12,"ax",@progbits
	.sectioninfo	@"SHI_REGISTERS=10"
	.align	128
        .global         triton_poi_fused_neg_12
        .type           triton_poi_fused_neg_12,@function
        .size           triton_poi_fused_neg_12,(.L_x_1 - triton_poi_fused_neg_12)
        .other          triton_poi_fused_neg_12,@"STO_CUDA_ENTRY STV_DEFAULT"
triton_poi_fused_neg_12:
.text.triton_poi_fused_neg_12:
[----:B------:R-:W-:Y:S02]  /*0000*/  MOV R1, c[0x0][0x28] ;  /* 0x00000a0000017a02 */ /* 0x000fe40000000f00 */
[----:B------:R-:W0:Y:S01]  /*0010*/  S2R R0, SR_TID.X ;  /* 0x0000000000007919 */ /* 0x000e220000002100 */
[----:B------:R-:W-:Y:S01]  /*0020*/  MOV R5, 0x4 ;  /* 0x0000000400057802 */ /* 0x000fe20000000f00 */
[----:B------:R-:W-:Y:S02]  /*0030*/  ULDC.64 UR4, c[0x0][0x118] ;  /* 0x0000460000047ab9 */ /* 0x000fe40000000a00 */
[----:B------:R-:W1:Y:S01]  /*0040*/  S2R R3, SR_CTAID.X ;  /* 0x0000000000037919 */ /* 0x000e620000002500 */
[----:B0-----:R-:W-:-:S04]  /*0050*/  LOP3.LUT R0, R0, 0x7f, RZ, 0xc0, !PT ;  /* 0x0000007f00007812 */ /* 0x001fc800078ec0ff */
[----:B-1----:R-:W-:-:S05]  /*0060*/  LEA R0, R3, R0, 0x7 ;  /* 0x0000000003007211 */ /* 0x002fca00078e38ff */
[----:B------:R-:W-:-:S06]  /*0070*/  IMAD.WIDE R2, R0, R5, c[0x0][0x160] ;  /* 0x0000580000027625 */ /* 0x000fcc00078e0205 */
[----:B------:R-:W2:Y:S01]  /*0080*/  LDG.E R2, [R2.64] ;  /* 0x0000000402027981 */ /* 0x000ea2000c1e1900 */
[----:B------:R-:W-:Y:S01]  /*0090*/  IMAD.WIDE R4, R0, R5, c[0x0][0x168] ;  /* 0x00005a0000047625 */ /* 0x000fe200078e0205 */
[----:B--2---:R-:W-:-:S05]  /*00a0*/  FADD R7, RZ, -R2 ;  /* 0x80000002ff077221 */ /* 0x004fca0000000000 */
[----:B------:R-:W-:Y:S01]  /*00b0*/  STG.E [R4.64], R7 ;  /* 0x0000000704007986 */ /* 0x000fe2000c101904 */
[----:B------:R-:W-:Y:S05]  /*00c0*/  EXIT ;  /* 0x000000000000794d */ /* 0x000fea0003800000 */
.L_x_0:
[----:B------:R-:W-:-:S00]  /*00d0*/  BRA `(.L_x_0) ;  /* 0xfffffff000007947 */ /* 0x000fc0000383ffff */
[----:B------:R-:W-:-:S00]  /*00e0*/  NOP ;  /* 0x0000000000007918 */ /* 0x000fc00000000000 */
        /* <DEDUP_REMOVED lines=9> */
.L_x_1:
